//
// Generated by NVIDIA NVVM Compiler
//
// Compiler Build ID: CL-36424714
// Cuda compilation tools, release 13.0, V13.0.88
// Based on NVVM 20.0.0
//

.version 9.0
.target sm_100
.address_size 64

	// .globl	_Z8mykernelv

.visible .entry _Z8mykernelv()
{


	ret;

}
	// .globl	_Z3addPiS_S_
.visible .entry _Z3addPiS_S_(
	.param .u64 .ptr .align 1 _Z3addPiS_S__param_0,
	.param .u64 .ptr .align 1 _Z3addPiS_S__param_1,
	.param .u64 .ptr .align 1 _Z3addPiS_S__param_2
)
{
	.reg .b32 	%r<5>;
	.reg .b64 	%rd<11>;

	ld.param.u64 	%rd1, [_Z3addPiS_S__param_0];
	ld.param.u64 	%rd2, [_Z3addPiS_S__param_1];
	ld.param.u64 	%rd3, [_Z3addPiS_S__param_2];
	cvta.to.global.u64 	%rd4, %rd3;
	cvta.to.global.u64 	%rd5, %rd2;
	cvta.to.global.u64 	%rd6, %rd1;
	mov.u32 	%r1, %ctaid.x;
	mul.wide.u32 	%rd7, %r1, 4;
	add.s64 	%rd8, %rd6, %rd7;
	ld.global.u32 	%r2, [%rd8];
	add.s64 	%rd9, %rd5, %rd7;
	ld.global.u32 	%r3, [%rd9];
	add.s32 	%r4, %r3, %r2;
	add.s64 	%rd10, %rd4, %rd7;
	st.global.u32 	[%rd10], %r4;
	ret;

}


// ===== COMPILED SASS (sm_100) =====

	.target	sm_100

	.elftype	@"ET_EXEC"


//--------------------- .note.nv.tkinfo           --------------------------
	.section	.note.nv.tkinfo,"",@"SHT_NOTE"
	.sectionflags	@"SHF_NOTE_NV_TKINFO"
	.tkinfo
        /*0018*/ 	.word	0x00000002
        /*0030*/ 	.string	""
        /*0030*/ 	.string	"ptxas"
        /*0030*/ 	.string	"Cuda compilation tools, release 13.0, V13.0.88"
        /*0030*/ 	.string	"Build cuda_13.0.r13.0/compiler.36424714_0"
        /*0030*/ 	.string	"-arch sm_100 -m 64 "



//--------------------- .note.nv.cuinfo           --------------------------
	.section	.note.nv.cuinfo,"",@"SHT_NOTE"
	.sectionflags	@"SHF_NOTE_NV_CUINFO"
        /*0018*/ 	.short	0x0002
        /*001a*/ 	.short	0x0064
        /*001c*/ 	.short	0x0082
	.zero		2


//--------------------- .nv.info                  --------------------------
	.section	.nv.info,"",@"SHT_CUDA_INFO"
	.align	4


	//----- nvinfo : EIATTR_REGCOUNT
	.align		4
        /*0000*/ 	.byte	0x04, 0x2f
        /*0002*/ 	.short	(.L_1 - .L_0)
	.align		4
.L_0:
        /*0004*/ 	.word	index@(_Z8mykernelv)
        /*0008*/ 	.word	0x00000004


	//----- nvinfo : EIATTR_FRAME_SIZE
	.align		4
.L_1:
        /*000c*/ 	.byte	0x04, 0x11
        /*000e*/ 	.short	(.L_3 - .L_2)
	.align		4
.L_2:
        /*0010*/ 	.word	index@(_Z8mykernelv)
        /*0014*/ 	.word	0x00000000


	//----- nvinfo : EIATTR_REGCOUNT
	.align		4
.L_3:
        /*0018*/ 	.byte	0x04, 0x2f
        /*001a*/ 	.short	(.L_5 - .L_4)
	.align		4
.L_4:
        /*001c*/ 	.word	index@(_Z3addPiS_S_)
        /*0020*/ 	.word	0x0000000c


	//----- nvinfo : EIATTR_FRAME_SIZE
	.align		4
.L_5:
        /*0024*/ 	.byte	0x04, 0x11
        /*0026*/ 	.short	(.L_7 - .L_6)
	.align		4
.L_6:
        /*0028*/ 	.word	index@(_Z3addPiS_S_)
        /*002c*/ 	.word	0x00000000


	//----- nvinfo : EIATTR_MIN_STACK_SIZE
	.align		4
.L_7:
        /*0030*/ 	.byte	0x04, 0x12
        /*0032*/ 	.short	(.L_9 - .L_8)
	.align		4
.L_8:
        /*0034*/ 	.word	index@(_Z3addPiS_S_)
        /*0038*/ 	.word	0x00000000


	//----- nvinfo : EIATTR_MIN_STACK_SIZE
	.align		4
.L_9:
        /*003c*/ 	.byte	0x04, 0x12
        /*003e*/ 	.short	(.L_11 - .L_10)
	.align		4
.L_10:
        /*0040*/ 	.word	index@(_Z8mykernelv)
        /*0044*/ 	.word	0x00000000
.L_11:


//--------------------- .nv.compat                --------------------------
	.section	.nv.compat,"",@"SHT_CUDA_COMPAT_INFO"
	.align	4
        /*0000*/ 	.byte	0x02, 0x09, 0x00, 0x00, 0x02, 0x02, 0x01, 0x00, 0x02, 0x05, 0x05, 0x00, 0x03, 0x07, 0x01, 0x01
        /*0010*/ 	.byte	0x02, 0x03, 0x00, 0x00, 0x02, 0x06, 0x01, 0x00, 0x04, 0x0b, 0x08, 0x00, 0x09, 0x00, 0x00, 0x00
        /*0020*/ 	.byte	0x00, 0x00, 0x00, 0x00


//--------------------- .nv.info._Z3addPiS_S_     --------------------------
	.section	.nv.info._Z3addPiS_S_,"",@"SHT_CUDA_INFO"
	.sectionflags	@""
	.align	4


	//----- nvinfo : EIATTR_CUDA_API_VERSION
	.align		4
        /*0000*/ 	.byte	0x04, 0x37
        /*0002*/ 	.short	(.L_13 - .L_12)
.L_12:
        /*0004*/ 	.word	0x00000082


	//----- nvinfo : EIATTR_KPARAM_INFO
	.align		4
.L_13:
        /*0008*/ 	.byte	0x04, 0x17
        /*000a*/ 	.short	(.L_15 - .L_14)
.L_14:
        /*000c*/ 	.word	0x00000000
        /*0010*/ 	.short	0x0002
        /*0012*/ 	.short	0x0010
        /*0014*/ 	.byte	0x00, 0xf5, 0x21, 0x00


	//----- nvinfo : EIATTR_KPARAM_INFO
	.align		4
.L_15:
        /*0018*/ 	.byte	0x04, 0x17
        /*001a*/ 	.short	(.L_17 - .L_16)
.L_16:
        /*001c*/ 	.word	0x00000000
        /*0020*/ 	.short	0x0001
        /*0022*/ 	.short	0x0008
        /*0024*/ 	.byte	0x00, 0xf5, 0x21, 0x00


	//----- nvinfo : EIATTR_KPARAM_INFO
	.align		4
.L_17:
        /*0028*/ 	.byte	0x04, 0x17
        /*002a*/ 	.short	(.L_19 - .L_18)
.L_18:
        /*002c*/ 	.word	0x00000000
        /*0030*/ 	.short	0x0000
        /*0032*/ 	.short	0x0000
        /*0034*/ 	.byte	0x00, 0xf5, 0x21, 0x00


	//----- nvinfo : EIATTR_SPARSE_MMA_MASK
	.align		4
.L_19:
        /*0038*/ 	.byte	0x03, 0x50
        /*003a*/ 	.short	0x0000


	//----- nvinfo : EIATTR_MAXREG_COUNT
	.align		4
        /*003c*/ 	.byte	0x03, 0x1b
        /*003e*/ 	.short	0x00ff


	//----- nvinfo : EIATTR_MERCURY_ISA_VERSION
	.align		4
        /*0040*/ 	.byte	0x03, 0x5f
        /*0042*/ 	.short	0x0101


	//----- nvinfo : EIATTR_VRC_CTA_INIT_COUNT
	.align		4
        /*0044*/ 	.byte	0x02, 0x4a
	.zero		1
	.zero		1


	//----- nvinfo : EIATTR_EXIT_INSTR_OFFSETS
	.align		4
        /*0048*/ 	.byte	0x04, 0x1c
        /*004a*/ 	.short	(.L_21 - .L_20)


	//   ....[0]....
.L_20:
        /*004c*/ 	.word	0x000000d0


	//----- nvinfo : EIATTR_CBANK_PARAM_SIZE
	.align		4
.L_21:
        /*0050*/ 	.byte	0x03, 0x19
        /*0052*/ 	.short	0x0018


	//----- nvinfo : EIATTR_PARAM_CBANK
	.align		4
        /*0054*/ 	.byte	0x04, 0x0a
        /*0056*/ 	.short	(.L_23 - .L_22)
	.align		4
.L_22:
        /*0058*/ 	.word	index@(.nv.constant0._Z3addPiS_S_)
        /*005c*/ 	.short	0x0380
        /*005e*/ 	.short	0x0018


	//----- nvinfo : EIATTR_SW_WAR
	.align		4
.L_23:
        /*0060*/ 	.byte	0x04, 0x36
        /*0062*/ 	.short	(.L_25 - .L_24)
.L_24:
        /*0064*/ 	.word	0x00000008
.L_25:


//--------------------- .nv.info._Z8mykernelv     --------------------------
	.section	.nv.info._Z8mykernelv,"",@"SHT_CUDA_INFO"
	.sectionflags	@""
	.align	4


	//----- nvinfo : EIATTR_CUDA_API_VERSION
	.align		4
        /*0000*/ 	.byte	0x04, 0x37
        /*0002*/ 	.short	(.L_27 - .L_26)
.L_26:
        /*0004*/ 	.word	0x00000082


	//----- nvinfo : EIATTR_SPARSE_MMA_MASK
	.align		4
.L_27:
        /*0008*/ 	.byte	0x03, 0x50
        /*000a*/ 	.short	0x0000


	//----- nvinfo : EIATTR_MAXREG_COUNT
	.align		4
        /*000c*/ 	.byte	0x03, 0x1b
        /*000e*/ 	.short	0x00ff


	//----- nvinfo : EIATTR_MERCURY_ISA_VERSION
	.align		4
        /*0010*/ 	.byte	0x03, 0x5f
        /*0012*/ 	.short	0x0101


	//----- nvinfo : EIATTR_VRC_CTA_INIT_COUNT
	.align		4
        /*0014*/ 	.byte	0x02, 0x4a
	.zero		1
	.zero		1


	//----- nvinfo : EIATTR_EXIT_INSTR_OFFSETS
	.align		4
        /*0018*/ 	.byte	0x04, 0x1c
        /*001a*/ 	.short	(.L_29 - .L_28)


	//   ....[0]....
.L_28:
        /*001c*/ 	.word	0x00000010


	//----- nvinfo : EIATTR_SW_WAR
	.align		4
.L_29:
        /*0020*/ 	.byte	0x04, 0x36
        /*0022*/ 	.short	(.L_31 - .L_30)
.L_30:
        /*0024*/ 	.word	0x00000008
.L_31:


//--------------------- .nv.callgraph             --------------------------
	.section	.nv.callgraph,"",@"SHT_CUDA_CALLGRAPH"
	.align	4
	.sectionentsize	8
	.align		4
        /*0000*/ 	.word	0x00000000
	.align		4
        /*0004*/ 	.word	0xffffffff
	.align		4
        /*0008*/ 	.word	0x00000000
	.align		4
        /*000c*/ 	.word	0xfffffffe
	.align		4
        /*0010*/ 	.word	0x00000000
	.align		4
        /*0014*/ 	.word	0xfffffffd
	.align		4
        /*0018*/ 	.word	0x00000000
	.align		4
        /*001c*/ 	.word	0xfffffffc


//--------------------- .text._Z3addPiS_S_        --------------------------
	.section	.text._Z3addPiS_S_,"ax",@progbits
	.align	128
        .global         _Z3addPiS_S_
        .type           _Z3addPiS_S_,@function
        .size           _Z3addPiS_S_,(.L_x_2 - _Z3addPiS_S_)
        .other          _Z3addPiS_S_,@"STO_CUDA_ENTRY STV_DEFAULT"
_Z3addPiS_S_:
.text._Z3addPiS_S_:
[----:B------:R-:W-:Y:S01]  /*0000*/  LDC R1, c[0x0][0x37c] ;  /* 0x0000df00ff017b82 */ /* 0x000fe20000000800 */
[----:B------:R-:W0:Y:S07]  /*0010*/  S2R R9, SR_CTAID.X ;  /* 0x0000000000097919 */ /* 0x000e2e0000002500 */
[----:B------:R-:W0:Y:S01]  /*0020*/  LDC.64 R2, c[0x0][0x380] ;  /* 0x0000e000ff027b82 */ /* 0x000e220000000a00 */
[----:B------:R-:W1:Y:S07]  /*0030*/  LDCU.64 UR4, c[0x0][0x358] ;  /* 0x00006b00ff0477ac */ /* 0x000e6e0008000a00 */
[----:B------:R-:W2:Y:S08]  /*0040*/  LDC.64 R4, c[0x0][0x388] ;  /* 0x0000e200ff047b82 */ /* 0x000eb00000000a00 */
[----:B------:R-:W3:Y:S01]  /*0050*/  LDC.64 R6, c[0x0][0x390] ;  /* 0x0000e400ff067b82 */ /* 0x000ee20000000a00 */
[----:B0-----:R-:W-:-:S04]  /*0060*/  IMAD.WIDE.U32 R2, R9, 0x4, R2 ;  /* 0x0000000409027825 */ /* 0x001fc800078e0002 */
[C---:B--2---:R-:W-:Y:S02]  /*0070*/  IMAD.WIDE.U32 R4, R9.reuse, 0x4, R4 ;  /* 0x0000000409047825 */ /* 0x044fe400078e0004 */
[----:B-1----:R-:W2:Y:S04]  /*0080*/  LDG.E R2, desc[UR4][R2.64] ;  /* 0x0000000402027981 */ /* 0x002ea8000c1e1900 */
[----:B------:R-:W2:Y:S01]  /*0090*/  LDG.E R5, desc[UR4][R4.64] ;  /* 0x0000000404057981 */ /* 0x000ea2000c1e1900 */
[----:B---3--:R-:W-:Y:S01]  /*00a0*/  IMAD.WIDE.U32 R6, R9, 0x4, R6 ;  /* 0x0000000409067825 */ /* 0x008fe200078e0006 */
[----:B--2---:R-:W-:-:S05]  /*00b0*/  IADD3 R9, PT, PT, R2, R5, RZ ;  /* 0x0000000502097210 */ /* 0x004fca0007ffe0ff */
[----:B------:R-:W-:Y:S01]  /*00c0*/  STG.E desc[UR4][R6.64], R9 ;  /* 0x0000000906007986 */ /* 0x000fe2000c101904 */
[----:B------:R-:W-:Y:S05]  /*00d0*/  EXIT ;  /* 0x000000000000794d */ /* 0x000fea0003800000 */
.L_x_0:
[----:B------:R-:W-:-:S00]  /*00e0*/  BRA `(.L_x_0) ;  /* 0xfffffffc00fc7947 */ /* 0x000fc0000383ffff */
[----:B------:R-:W-:-:S00]  /*00f0*/  NOP ;  /* 0x0000000000007918 */ /* 0x000fc00000000000 */
        /* <DEDUP_REMOVED lines=8> */
.L_x_2:


//--------------------- .text._Z8mykernelv        --------------------------
	.section	.text._Z8mykernelv,"ax",@progbits
	.align	128
        .global         _Z8mykernelv
        .type           _Z8mykernelv,@function
        .size           _Z8mykernelv,(.L_x_3 - _Z8mykernelv)
        .other          _Z8mykernelv,@"STO_CUDA_ENTRY STV_DEFAULT"
_Z8mykernelv:
.text._Z8mykernelv:
[----:B------:R-:W-:Y:S01]  /*0000*/  LDC R1, c[0x0][0x37c] ;  /* 0x0000df00ff017b82 */ /* 0x000fe20000000800 */
[----:B------:R-:W-:Y:S05]  /*0010*/  EXIT ;  /* 0x000000000000794d */ /* 0x000fea0003800000 */
.L_x_1:
        /* <DEDUP_REMOVED lines=14> */
.L_x_3:


//--------------------- .nv.shared.reserved.0     --------------------------
	.section	.nv.shared.reserved.0,"aw",@nobits
	.weak		__nv_reservedSMEM_offset_0_alias
	.size		__nv_reservedSMEM_offset_0_alias, 0, 64
	.other		__nv_reservedSMEM_offset_0_alias,@"STO_CUDA_RESERVED_SHARED STV_DEFAULT"
__nv_reservedSMEM_offset_0_alias:
	.zero		0
	.zero		64


//--------------------- .nv.constant0._Z3addPiS_S_ --------------------------
	.section	.nv.constant0._Z3addPiS_S_,"a",@progbits
	.sectionflags	@""
	.align	4
.nv.constant0._Z3addPiS_S_:
	.zero		920


//--------------------- .nv.constant0._Z8mykernelv --------------------------
	.section	.nv.constant0._Z8mykernelv,"a",@progbits
	.sectionflags	@""
	.align	4
.nv.constant0._Z8mykernelv:
	.zero		896


//--------------------- SYMBOLS --------------------------

	.type		.nv.reservedSmem.offset0,@object
	.size		.nv.reservedSmem.offset0,0x4
